//
// Generated by NVIDIA NVVM Compiler
//
// Compiler Build ID: CL-36424714
// Cuda compilation tools, release 13.0, V13.0.88
// Based on NVVM 20.0.0
//

.version 9.0
.target sm_100
.address_size 64

	// .globl	_Z20elementwise_add_vec4PfS_S_ii

.visible .entry _Z20elementwise_add_vec4PfS_S_ii(
	.param .u64 .ptr .align 1 _Z20elementwise_add_vec4PfS_S_ii_param_0,
	.param .u64 .ptr .align 1 _Z20elementwise_add_vec4PfS_S_ii_param_1,
	.param .u64 .ptr .align 1 _Z20elementwise_add_vec4PfS_S_ii_param_2,
	.param .u32 _Z20elementwise_add_vec4PfS_S_ii_param_3,
	.param .u32 _Z20elementwise_add_vec4PfS_S_ii_param_4
)
{
	.reg .pred 	%p<4>;
	.reg .b32 	%r<13>;
	.reg .b32 	%f<13>;
	.reg .b64 	%rd<11>;

	ld.param.u64 	%rd1, [_Z20elementwise_add_vec4PfS_S_ii_param_0];
	ld.param.u64 	%rd2, [_Z20elementwise_add_vec4PfS_S_ii_param_1];
	ld.param.u64 	%rd3, [_Z20elementwise_add_vec4PfS_S_ii_param_2];
	ld.param.u32 	%r4, [_Z20elementwise_add_vec4PfS_S_ii_param_3];
	ld.param.u32 	%r3, [_Z20elementwise_add_vec4PfS_S_ii_param_4];
	mov.u32 	%r5, %ctaid.y;
	mov.u32 	%r6, %ntid.y;
	mov.u32 	%r7, %tid.y;
	mad.lo.s32 	%r1, %r5, %r6, %r7;
	mov.u32 	%r8, %ctaid.x;
	mov.u32 	%r9, %ntid.x;
	mov.u32 	%r10, %tid.x;
	mad.lo.s32 	%r11, %r8, %r9, %r10;
	shl.b32 	%r2, %r11, 2;
	setp.gt.s32 	%p1, %r1, %r4;
	setp.gt.s32 	%p2, %r2, %r3;
	or.pred  	%p3, %p1, %p2;
	@%p3 bra 	$L__BB0_2;
	cvta.to.global.u64 	%rd4, %rd1;
	cvta.to.global.u64 	%rd5, %rd2;
	cvta.to.global.u64 	%rd6, %rd3;
	mad.lo.s32 	%r12, %r3, %r1, %r2;
	mul.wide.s32 	%rd7, %r12, 4;
	add.s64 	%rd8, %rd4, %rd7;
	ld.global.v4.f32 	{%f1, %f2, %f3, %f4}, [%rd8];
	add.s64 	%rd9, %rd5, %rd7;
	ld.global.v4.f32 	{%f5, %f6, %f7, %f8}, [%rd9];
	add.f32 	%f9, %f1, %f5;
	add.f32 	%f10, %f2, %f6;
	add.f32 	%f11, %f3, %f7;
	add.f32 	%f12, %f4, %f8;
	add.s64 	%rd10, %rd6, %rd7;
	st.global.v4.f32 	[%rd10], {%f9, %f10, %f11, %f12};
$L__BB0_2:
	ret;

}
	// .globl	_Z21elementwise_add_naiveIfEvPT_S1_S1_ii
.visible .entry _Z21elementwise_add_naiveIfEvPT_S1_S1_ii(
	.param .u64 .ptr .align 1 _Z21elementwise_add_naiveIfEvPT_S1_S1_ii_param_0,
	.param .u64 .ptr .align 1 _Z21elementwise_add_naiveIfEvPT_S1_S1_ii_param_1,
	.param .u64 .ptr .align 1 _Z21elementwise_add_naiveIfEvPT_S1_S1_ii_param_2,
	.param .u32 _Z21elementwise_add_naiveIfEvPT_S1_S1_ii_param_3,
	.param .u32 _Z21elementwise_add_naiveIfEvPT_S1_S1_ii_param_4
)
{
	.reg .pred 	%p<4>;
	.reg .b32 	%r<12>;
	.reg .b32 	%f<4>;
	.reg .b64 	%rd<11>;

	ld.param.u64 	%rd1, [_Z21elementwise_add_naiveIfEvPT_S1_S1_ii_param_0];
	ld.param.u64 	%rd2, [_Z21elementwise_add_naiveIfEvPT_S1_S1_ii_param_1];
	ld.param.u64 	%rd3, [_Z21elementwise_add_naiveIfEvPT_S1_S1_ii_param_2];
	ld.param.u32 	%r4, [_Z21elementwise_add_naiveIfEvPT_S1_S1_ii_param_3];
	ld.param.u32 	%r3, [_Z21elementwise_add_naiveIfEvPT_S1_S1_ii_param_4];
	mov.u32 	%r5, %ctaid.y;
	mov.u32 	%r6, %ntid.y;
	mov.u32 	%r7, %tid.y;
	mad.lo.s32 	%r1, %r5, %r6, %r7;
	mov.u32 	%r8, %ctaid.x;
	mov.u32 	%r9, %ntid.x;
	mov.u32 	%r10, %tid.x;
	mad.lo.s32 	%r2, %r8, %r9, %r10;
	setp.gt.s32 	%p1, %r1, %r4;
	setp.gt.s32 	%p2, %r2, %r3;
	or.pred  	%p3, %p1, %p2;
	@%p3 bra 	$L__BB1_2;
	cvta.to.global.u64 	%rd4, %rd1;
	cvta.to.global.u64 	%rd5, %rd2;
	cvta.to.global.u64 	%rd6, %rd3;
	mad.lo.s32 	%r11, %r3, %r1, %r2;
	mul.wide.s32 	%rd7, %r11, 4;
	add.s64 	%rd8, %rd4, %rd7;
	ld.global.f32 	%f1, [%rd8];
	add.s64 	%rd9, %rd5, %rd7;
	ld.global.f32 	%f2, [%rd9];
	add.f32 	%f3, %f1, %f2;
	add.s64 	%rd10, %rd6, %rd7;
	st.global.f32 	[%rd10], %f3;
$L__BB1_2:
	ret;

}


// ===== COMPILED SASS (sm_100) =====

	.target	sm_100

	.elftype	@"ET_EXEC"


//--------------------- .note.nv.tkinfo           --------------------------
	.section	.note.nv.tkinfo,"",@"SHT_NOTE"
	.sectionflags	@"SHF_NOTE_NV_TKINFO"
	.tkinfo
        /*0018*/ 	.word	0x00000002
        /*0030*/ 	.string	""
        /*0030*/ 	.string	"ptxas"
        /*0030*/ 	.string	"Cuda compilation tools, release 13.0, V13.0.88"
        /*0030*/ 	.string	"Build cuda_13.0.r13.0/compiler.36424714_0"
        /*0030*/ 	.string	"-arch sm_100 -m 64 "



//--------------------- .note.nv.cuinfo           --------------------------
	.section	.note.nv.cuinfo,"",@"SHT_NOTE"
	.sectionflags	@"SHF_NOTE_NV_CUINFO"
        /*0018*/ 	.short	0x0002
        /*001a*/ 	.short	0x0064
        /*001c*/ 	.short	0x0082
	.zero		2


//--------------------- .nv.info                  --------------------------
	.section	.nv.info,"",@"SHT_CUDA_INFO"
	.align	4


	//----- nvinfo : EIATTR_REGCOUNT
	.align		4
        /*0000*/ 	.byte	0x04, 0x2f
        /*0002*/ 	.short	(.L_1 - .L_0)
	.align		4
.L_0:
        /*0004*/ 	.word	index@(_Z20elementwise_add_vec4PfS_S_ii)
        /*0008*/ 	.word	0x00000016


	//----- nvinfo : EIATTR_FRAME_SIZE
	.align		4
.L_1:
        /*000c*/ 	.byte	0x04, 0x11
        /*000e*/ 	.short	(.L_3 - .L_2)
	.align		4
.L_2:
        /*0010*/ 	.word	index@(_Z20elementwise_add_vec4PfS_S_ii)
        /*0014*/ 	.word	0x00000000


	//----- nvinfo : EIATTR_REGCOUNT
	.align		4
.L_3:
        /*0018*/ 	.byte	0x04, 0x2f
        /*001a*/ 	.short	(.L_5 - .L_4)
	.align		4
.L_4:
        /*001c*/ 	.word	index@(_Z21elementwise_add_naiveIfEvPT_S1_S1_ii)
        /*0020*/ 	.word	0x0000000c


	//----- nvinfo : EIATTR_FRAME_SIZE
	.align		4
.L_5:
        /*0024*/ 	.byte	0x04, 0x11
        /*0026*/ 	.short	(.L_7 - .L_6)
	.align		4
.L_6:
        /*0028*/ 	.word	index@(_Z21elementwise_add_naiveIfEvPT_S1_S1_ii)
        /*002c*/ 	.word	0x00000000


	//----- nvinfo : EIATTR_MIN_STACK_SIZE
	.align		4
.L_7:
        /*0030*/ 	.byte	0x04, 0x12
        /*0032*/ 	.short	(.L_9 - .L_8)
	.align		4
.L_8:
        /*0034*/ 	.word	index@(_Z21elementwise_add_naiveIfEvPT_S1_S1_ii)
        /*0038*/ 	.word	0x00000000


	//----- nvinfo : EIATTR_MIN_STACK_SIZE
	.align		4
.L_9:
        /*003c*/ 	.byte	0x04, 0x12
        /*003e*/ 	.short	(.L_11 - .L_10)
	.align		4
.L_10:
        /*0040*/ 	.word	index@(_Z20elementwise_add_vec4PfS_S_ii)
        /*0044*/ 	.word	0x00000000
.L_11:


//--------------------- .nv.compat                --------------------------
	.section	.nv.compat,"",@"SHT_CUDA_COMPAT_INFO"
	.align	4
        /*0000*/ 	.byte	0x02, 0x09, 0x00, 0x00, 0x02, 0x02, 0x01, 0x00, 0x02, 0x05, 0x05, 0x00, 0x03, 0x07, 0x01, 0x01
        /*0010*/ 	.byte	0x02, 0x03, 0x00, 0x00, 0x02, 0x06, 0x01, 0x00, 0x04, 0x0b, 0x08, 0x00, 0x09, 0x00, 0x00, 0x00
        /*0020*/ 	.byte	0x00, 0x00, 0x00, 0x00


//--------------------- .nv.info._Z21elementwise_add_naiveIfEvPT_S1_S1_ii --------------------------
	.section	.nv.info._Z21elementwise_add_naiveIfEvPT_S1_S1_ii,"",@"SHT_CUDA_INFO"
	.sectionflags	@""
	.align	4


	//----- nvinfo : EIATTR_CUDA_API_VERSION
	.align		4
        /*0000*/ 	.byte	0x04, 0x37
        /*0002*/ 	.short	(.L_13 - .L_12)
.L_12:
        /*0004*/ 	.word	0x00000082


	//----- nvinfo : EIATTR_KPARAM_INFO
	.align		4
.L_13:
        /*0008*/ 	.byte	0x04, 0x17
        /*000a*/ 	.short	(.L_15 - .L_14)
.L_14:
        /*000c*/ 	.word	0x00000000
        /*0010*/ 	.short	0x0004
        /*0012*/ 	.short	0x001c
        /*0014*/ 	.byte	0x00, 0xf0, 0x11, 0x00


	//----- nvinfo : EIATTR_KPARAM_INFO
	.align		4
.L_15:
        /*0018*/ 	.byte	0x04, 0x17
        /*001a*/ 	.short	(.L_17 - .L_16)
.L_16:
        /*001c*/ 	.word	0x00000000
        /*0020*/ 	.short	0x0003
        /*0022*/ 	.short	0x0018
        /*0024*/ 	.byte	0x00, 0xf0, 0x11, 0x00


	//----- nvinfo : EIATTR_KPARAM_INFO
	.align		4
.L_17:
        /*0028*/ 	.byte	0x04, 0x17
        /*002a*/ 	.short	(.L_19 - .L_18)
.L_18:
        /*002c*/ 	.word	0x00000000
        /*0030*/ 	.short	0x0002
        /*0032*/ 	.short	0x0010
        /*0034*/ 	.byte	0x00, 0xf5, 0x21, 0x00


	//----- nvinfo : EIATTR_KPARAM_INFO
	.align		4
.L_19:
        /*0038*/ 	.byte	0x04, 0x17
        /*003a*/ 	.short	(.L_21 - .L_20)
.L_20:
        /*003c*/ 	.word	0x00000000
        /*0040*/ 	.short	0x0001
        /*0042*/ 	.short	0x0008
        /*0044*/ 	.byte	0x00, 0xf5, 0x21, 0x00


	//----- nvinfo : EIATTR_KPARAM_INFO
	.align		4
.L_21:
        /*0048*/ 	.byte	0x04, 0x17
        /*004a*/ 	.short	(.L_23 - .L_22)
.L_22:
        /*004c*/ 	.word	0x00000000
        /*0050*/ 	.short	0x0000
        /*0052*/ 	.short	0x0000
        /*0054*/ 	.byte	0x00, 0xf5, 0x21, 0x00


	//----- nvinfo : EIATTR_SPARSE_MMA_MASK
	.align		4
.L_23:
        /*0058*/ 	.byte	0x03, 0x50
        /*005a*/ 	.short	0x0000


	//----- nvinfo : EIATTR_MAXREG_COUNT
	.align		4
        /*005c*/ 	.byte	0x03, 0x1b
        /*005e*/ 	.short	0x00ff


	//----- nvinfo : EIATTR_MERCURY_ISA_VERSION
	.align		4
        /*0060*/ 	.byte	0x03, 0x5f
        /*0062*/ 	.short	0x0101


	//----- nvinfo : EIATTR_VRC_CTA_INIT_COUNT
	.align		4
        /*0064*/ 	.byte	0x02, 0x4a
	.zero		1
	.zero		1


	//----- nvinfo : EIATTR_EXIT_INSTR_OFFSETS
	.align		4
        /*0068*/ 	.byte	0x04, 0x1c
        /*006a*/ 	.short	(.L_25 - .L_24)


	//   ....[0]....
.L_24:
        /*006c*/ 	.word	0x000000c0


	//   ....[1]....
        /*0070*/ 	.word	0x00000190


	//----- nvinfo : EIATTR_CBANK_PARAM_SIZE
	.align		4
.L_25:
        /*0074*/ 	.byte	0x03, 0x19
        /*0076*/ 	.short	0x0020


	//----- nvinfo : EIATTR_PARAM_CBANK
	.align		4
        /*0078*/ 	.byte	0x04, 0x0a
        /*007a*/ 	.short	(.L_27 - .L_26)
	.align		4
.L_26:
        /*007c*/ 	.word	index@(.nv.constant0._Z21elementwise_add_naiveIfEvPT_S1_S1_ii)
        /*0080*/ 	.short	0x0380
        /*0082*/ 	.short	0x0020


	//----- nvinfo : EIATTR_SW_WAR
	.align		4
.L_27:
        /*0084*/ 	.byte	0x04, 0x36
        /*0086*/ 	.short	(.L_29 - .L_28)
.L_28:
        /*0088*/ 	.word	0x00000008
.L_29:


//--------------------- .nv.info._Z20elementwise_add_vec4PfS_S_ii --------------------------
	.section	.nv.info._Z20elementwise_add_vec4PfS_S_ii,"",@"SHT_CUDA_INFO"
	.sectionflags	@""
	.align	4


	//----- nvinfo : EIATTR_CUDA_API_VERSION
	.align		4
        /*0000*/ 	.byte	0x04, 0x37
        /*0002*/ 	.short	(.L_31 - .L_30)
.L_30:
        /*0004*/ 	.word	0x00000082


	//----- nvinfo : EIATTR_KPARAM_INFO
	.align		4
.L_31:
        /*0008*/ 	.byte	0x04, 0x17
        /*000a*/ 	.short	(.L_33 - .L_32)
.L_32:
        /*000c*/ 	.word	0x00000000
        /*0010*/ 	.short	0x0004
        /*0012*/ 	.short	0x001c
        /*0014*/ 	.byte	0x00, 0xf0, 0x11, 0x00


	//----- nvinfo : EIATTR_KPARAM_INFO
	.align		4
.L_33:
        /*0018*/ 	.byte	0x04, 0x17
        /*001a*/ 	.short	(.L_35 - .L_34)
.L_34:
        /*001c*/ 	.word	0x00000000
        /*0020*/ 	.short	0x0003
        /*0022*/ 	.short	0x0018
        /*0024*/ 	.byte	0x00, 0xf0, 0x11, 0x00


	//----- nvinfo : EIATTR_KPARAM_INFO
	.align		4
.L_35:
        /*0028*/ 	.byte	0x04, 0x17
        /*002a*/ 	.short	(.L_37 - .L_36)
.L_36:
        /*002c*/ 	.word	0x00000000
        /*0030*/ 	.short	0x0002
        /*0032*/ 	.short	0x0010
        /*0034*/ 	.byte	0x00, 0xf5, 0x21, 0x00


	//----- nvinfo : EIATTR_KPARAM_INFO
	.align		4
.L_37:
        /*0038*/ 	.byte	0x04, 0x17
        /*003a*/ 	.short	(.L_39 - .L_38)
.L_38:
        /*003c*/ 	.word	0x00000000
        /*0040*/ 	.short	0x0001
        /*0042*/ 	.short	0x0008
        /*0044*/ 	.byte	0x00, 0xf5, 0x21, 0x00


	//----- nvinfo : EIATTR_KPARAM_INFO
	.align		4
.L_39:
        /*0048*/ 	.byte	0x04, 0x17
        /*004a*/ 	.short	(.L_41 - .L_40)
.L_40:
        /*004c*/ 	.word	0x00000000
        /*0050*/ 	.short	0x0000
        /*0052*/ 	.short	0x0000
        /*0054*/ 	.byte	0x00, 0xf5, 0x21, 0x00


	//----- nvinfo : EIATTR_SPARSE_MMA_MASK
	.align		4
.L_41:
        /*0058*/ 	.byte	0x03, 0x50
        /*005a*/ 	.short	0x0000


	//----- nvinfo : EIATTR_MAXREG_COUNT
	.align		4
        /*005c*/ 	.byte	0x03, 0x1b
        /*005e*/ 	.short	0x00ff


	//----- nvinfo : EIATTR_MERCURY_ISA_VERSION
	.align		4
        /*0060*/ 	.byte	0x03, 0x5f
        /*0062*/ 	.short	0x0101


	//----- nvinfo : EIATTR_VRC_CTA_INIT_COUNT
	.align		4
        /*0064*/ 	.byte	0x02, 0x4a
	.zero		1
	.zero		1


	//----- nvinfo : EIATTR_EXIT_INSTR_OFFSETS
	.align		4
        /*0068*/ 	.byte	0x04, 0x1c
        /*006a*/ 	.short	(.L_43 - .L_42)


	//   ....[0]....
.L_42:
        /*006c*/ 	.word	0x000000d0


	//   ....[1]....
        /*0070*/ 	.word	0x000001d0


	//----- nvinfo : EIATTR_CBANK_PARAM_SIZE
	.align		4
.L_43:
        /*0074*/ 	.byte	0x03, 0x19
        /*0076*/ 	.short	0x0020


	//----- nvinfo : EIATTR_PARAM_CBANK
	.align		4
        /*0078*/ 	.byte	0x04, 0x0a
        /*007a*/ 	.short	(.L_45 - .L_44)
	.align		4
.L_44:
        /*007c*/ 	.word	index@(.nv.constant0._Z20elementwise_add_vec4PfS_S_ii)
        /*0080*/ 	.short	0x0380
        /*0082*/ 	.short	0x0020


	//----- nvinfo : EIATTR_SW_WAR
	.align		4
.L_45:
        /*0084*/ 	.byte	0x04, 0x36
        /*0086*/ 	.short	(.L_47 - .L_46)
.L_46:
        /*0088*/ 	.word	0x00000008
.L_47:


//--------------------- .nv.callgraph             --------------------------
	.section	.nv.callgraph,"",@"SHT_CUDA_CALLGRAPH"
	.align	4
	.sectionentsize	8
	.align		4
        /*0000*/ 	.word	0x00000000
	.align		4
        /*0004*/ 	.word	0xffffffff
	.align		4
        /*0008*/ 	.word	0x00000000
	.align		4
        /*000c*/ 	.word	0xfffffffe
	.align		4
        /*0010*/ 	.word	0x00000000
	.align		4
        /*0014*/ 	.word	0xfffffffd
	.align		4
        /*0018*/ 	.word	0x00000000
	.align		4
        /*001c*/ 	.word	0xfffffffc


//--------------------- .text._Z21elementwise_add_naiveIfEvPT_S1_S1_ii --------------------------
	.section	.text._Z21elementwise_add_naiveIfEvPT_S1_S1_ii,"ax",@progbits
	.align	128
        .global         _Z21elementwise_add_naiveIfEvPT_S1_S1_ii
        .type           _Z21elementwise_add_naiveIfEvPT_S1_S1_ii,@function
        .size           _Z21elementwise_add_naiveIfEvPT_S1_S1_ii,(.L_x_2 - _Z21elementwise_add_naiveIfEvPT_S1_S1_ii)
        .other          _Z21elementwise_add_naiveIfEvPT_S1_S1_ii,@"STO_CUDA_ENTRY STV_DEFAULT"
_Z21elementwise_add_naiveIfEvPT_S1_S1_ii:
.text._Z21elementwise_add_naiveIfEvPT_S1_S1_ii:
[----:B------:R-:W-:Y:S01]  /*0000*/  LDC R1, c[0x0][0x37c] ;  /* 0x0000df00ff017b82 */ /* 0x000fe20000000800 */
[----:B------:R-:W0:Y:S07]  /*0010*/  S2R R2, SR_TID.X ;  /* 0x0000000000027919 */ /* 0x000e2e0000002100 */
[----:B------:R-:W1:Y:S01]  /*0020*/  LDC R0, c[0x0][0x364] ;  /* 0x0000d900ff007b82 */ /* 0x000e620000000800 */
[----:B------:R-:W2:Y:S01]  /*0030*/  LDCU.64 UR6, c[0x0][0x398] ;  /* 0x00007300ff0677ac */ /* 0x000ea20008000a00 */
[----:B------:R-:W1:Y:S06]  /*0040*/  S2R R3, SR_TID.Y ;  /* 0x0000000000037919 */ /* 0x000e6c0000002200 */
[----:B------:R-:W0:Y:S08]  /*0050*/  S2UR UR5, SR_CTAID.X ;  /* 0x00000000000579c3 */ /* 0x000e300000002500 */
[----:B------:R-:W0:Y:S08]  /*0060*/  LDC R7, c[0x0][0x360] ;  /* 0x0000d800ff077b82 */ /* 0x000e300000000800 */
[----:B------:R-:W1:Y:S01]  /*0070*/  S2UR UR4, SR_CTAID.Y ;  /* 0x00000000000479c3 */ /* 0x000e620000002600 */
[----:B0-----:R-:W-:-:S05]  /*0080*/  IMAD R7, R7, UR5, R2 ;  /* 0x0000000507077c24 */ /* 0x001fca000f8e0202 */
[----:B--2---:R-:W-:Y:S01]  /*0090*/  ISETP.GT.AND P0, PT, R7, UR7, PT ;  /* 0x0000000707007c0c */ /* 0x004fe2000bf04270 */
[----:B-1----:R-:W-:-:S05]  /*00a0*/  IMAD R0, R0, UR4, R3 ;  /* 0x0000000400007c24 */ /* 0x002fca000f8e0203 */
[----:B------:R-:W-:-:S13]  /*00b0*/  ISETP.GT.OR P0, PT, R0, UR6, P0 ;  /* 0x0000000600007c0c */ /* 0x000fda0008704670 */
[----:B------:R-:W-:Y:S05]  /*00c0*/  @P0 EXIT ;  /* 0x000000000000094d */ /* 0x000fea0003800000 */
[----:B------:R-:W0:Y:S01]  /*00d0*/  LDC.64 R2, c[0x0][0x380] ;  /* 0x0000e000ff027b82 */ /* 0x000e220000000a00 */
[----:B------:R-:W1:Y:S01]  /*00e0*/  LDCU.64 UR4, c[0x0][0x358] ;  /* 0x00006b00ff0477ac */ /* 0x000e620008000a00 */
[----:B------:R-:W-:-:S06]  /*00f0*/  IMAD R9, R0, UR7, R7 ;  /* 0x0000000700097c24 */ /* 0x000fcc000f8e0207 */
[----:B------:R-:W2:Y:S08]  /*0100*/  LDC.64 R4, c[0x0][0x388] ;  /* 0x0000e200ff047b82 */ /* 0x000eb00000000a00 */
[----:B------:R-:W3:Y:S01]  /*0110*/  LDC.64 R6, c[0x0][0x390] ;  /* 0x0000e400ff067b82 */ /* 0x000ee20000000a00 */
[----:B0-----:R-:W-:-:S06]  /*0120*/  IMAD.WIDE R2, R9, 0x4, R2 ;  /* 0x0000000409027825 */ /* 0x001fcc00078e0202 */
[----:B-1----:R-:W4:Y:S01]  /*0130*/  LDG.E R2, desc[UR4][R2.64] ;  /* 0x0000000402027981 */ /* 0x002f22000c1e1900 */
[----:B--2---:R-:W-:-:S06]  /*0140*/  IMAD.WIDE R4, R9, 0x4, R4 ;  /* 0x0000000409047825 */ /* 0x004fcc00078e0204 */
[----:B------:R-:W4:Y:S01]  /*0150*/  LDG.E R5, desc[UR4][R4.64] ;  /* 0x0000000404057981 */ /* 0x000f22000c1e1900 */
[----:B---3--:R-:W-:-:S04]  /*0160*/  IMAD.WIDE R6, R9, 0x4, R6 ;  /* 0x0000000409067825 */ /* 0x008fc800078e0206 */
[----:B----4-:R-:W-:-:S05]  /*0170*/  FADD R9, R2, R5 ;  /* 0x0000000502097221 */ /* 0x010fca0000000000 */
[----:B------:R-:W-:Y:S01]  /*0180*/  STG.E desc[UR4][R6.64], R9 ;  /* 0x0000000906007986 */ /* 0x000fe2000c101904 */
[----:B------:R-:W-:Y:S05]  /*0190*/  EXIT ;  /* 0x000000000000794d */ /* 0x000fea0003800000 */
.L_x_0:
[----:B------:R-:W-:-:S00]  /*01a0*/  BRA `(.L_x_0) ;  /* 0xfffffffc00fc7947 */ /* 0x000fc0000383ffff */
[----:B------:R-:W-:-:S00]  /*01b0*/  NOP ;  /* 0x0000000000007918 */ /* 0x000fc00000000000 */
        /* <DEDUP_REMOVED lines=12> */
.L_x_2:


//--------------------- .text._Z20elementwise_add_vec4PfS_S_ii --------------------------
	.section	.text._Z20elementwise_add_vec4PfS_S_ii,"ax",@progbits
	.align	128
        .global         _Z20elementwise_add_vec4PfS_S_ii
        .type           _Z20elementwise_add_vec4PfS_S_ii,@function
        .size           _Z20elementwise_add_vec4PfS_S_ii,(.L_x_3 - _Z20elementwise_add_vec4PfS_S_ii)
        .other          _Z20elementwise_add_vec4PfS_S_ii,@"STO_CUDA_ENTRY STV_DEFAULT"
_Z20elementwise_add_vec4PfS_S_ii:
.text._Z20elementwise_add_vec4PfS_S_ii:
        /* <DEDUP_REMOVED lines=9> */
[----:B------:R-:W-:Y:S01]  /*0090*/  SHF.L.U32 R7, R0, 0x2, RZ ;  /* 0x0000000200077819 */ /* 0x000fe200000006ff */
[----:B-1----:R-:W-:-:S03]  /*00a0*/  IMAD R0, R2, UR4, R3 ;  /* 0x0000000402007c24 */ /* 0x002fc6000f8e0203 */
[----:B--2---:R-:W-:-:S04]  /*00b0*/  ISETP.GT.AND P0, PT, R7, UR7, PT ;  /* 0x0000000707007c0c */ /* 0x004fc8000bf04270 */
[----:B------:R-:W-:-:S13]  /*00c0*/  ISETP.GT.OR P0, PT, R0, UR6, P0 ;  /* 0x0000000600007c0c */ /* 0x000fda0008704670 */
[----:B------:R-:W-:Y:S05]  /*00d0*/  @P0 EXIT ;  /* 0x000000000000094d */ /* 0x000fea0003800000 */
[----:B------:R-:W0:Y:S01]  /*00e0*/  LDC.64 R2, c[0x0][0x380] ;  /* 0x0000e000ff027b82 */ /* 0x000e220000000a00 */
[----:B------:R-:W1:Y:S01]  /*00f0*/  LDCU.64 UR4, c[0x0][0x358] ;  /* 0x00006b00ff0477ac */ /* 0x000e620008000a00 */
[----:B------:R-:W-:-:S06]  /*0100*/  IMAD R9, R0, UR7, R7 ;  /* 0x0000000700097c24 */ /* 0x000fcc000f8e0207 */
[----:B------:R-:W2:Y:S08]  /*0110*/  LDC.64 R4, c[0x0][0x388] ;  /* 0x0000e200ff047b82 */ /* 0x000eb00000000a00 */
[----:B------:R-:W3:Y:S01]  /*0120*/  LDC.64 R6, c[0x0][0x390] ;  /* 0x0000e400ff067b82 */ /* 0x000ee20000000a00 */
[----:B0-----:R-:W-:-:S05]  /*0130*/  IMAD.WIDE R2, R9, 0x4, R2 ;  /* 0x0000000409027825 */ /* 0x001fca00078e0202 */
[----:B-1----:R-:W4:Y:S01]  /*0140*/  LDG.E.128 R12, desc[UR4][R2.64] ;  /* 0x00000004020c7981 */ /* 0x002f22000c1e1d00 */
[----:B--2---:R-:W-:-:S05]  /*0150*/  IMAD.WIDE R4, R9, 0x4, R4 ;  /* 0x0000000409047825 */ /* 0x004fca00078e0204 */
[----:B------:R-:W4:Y:S01]  /*0160*/  LDG.E.128 R16, desc[UR4][R4.64] ;  /* 0x0000000404107981 */ /* 0x000f22000c1e1d00 */
[----:B---3--:R-:W-:-:S04]  /*0170*/  IMAD.WIDE R6, R9, 0x4, R6 ;  /* 0x0000000409067825 */ /* 0x008fc800078e0206 */
[----:B----4-:R-:W-:Y:S01]  /*0180*/  FADD R12, R12, R16 ;  /* 0x000000100c0c7221 */ /* 0x010fe20000000000 */
[----:B------:R-:W-:Y:S01]  /*0190*/  FADD R13, R13, R17 ;  /* 0x000000110d0d7221 */ /* 0x000fe20000000000 */
[----:B------:R-:W-:Y:S01]  /*01a0*/  FADD R14, R14, R18 ;  /* 0x000000120e0e7221 */ /* 0x000fe20000000000 */
[----:B------:R-:W-:-:S05]  /*01b0*/  FADD R15, R15, R19 ;  /* 0x000000130f0f7221 */ /* 0x000fca0000000000 */
[----:B------:R-:W-:Y:S01]  /*01c0*/  STG.E.128 desc[UR4][R6.64], R12 ;  /* 0x0000000c06007986 */ /* 0x000fe2000c101d04 */
[----:B------:R-:W-:Y:S05]  /*01d0*/  EXIT ;  /* 0x000000000000794d */ /* 0x000fea0003800000 */
.L_x_1:
        /* <DEDUP_REMOVED lines=10> */
.L_x_3:


//--------------------- .nv.shared.reserved.0     --------------------------
	.section	.nv.shared.reserved.0,"aw",@nobits
	.weak		__nv_reservedSMEM_offset_0_alias
	.size		__nv_reservedSMEM_offset_0_alias, 0, 64
	.other		__nv_reservedSMEM_offset_0_alias,@"STO_CUDA_RESERVED_SHARED STV_DEFAULT"
__nv_reservedSMEM_offset_0_alias:
	.zero		0
	.zero		64


//--------------------- .nv.constant0._Z21elementwise_add_naiveIfEvPT_S1_S1_ii --------------------------
	.section	.nv.constant0._Z21elementwise_add_naiveIfEvPT_S1_S1_ii,"a",@progbits
	.sectionflags	@""
	.align	4
.nv.constant0._Z21elementwise_add_naiveIfEvPT_S1_S1_ii:
	.zero		928


//--------------------- .nv.constant0._Z20elementwise_add_vec4PfS_S_ii --------------------------
	.section	.nv.constant0._Z20elementwise_add_vec4PfS_S_ii,"a",@progbits
	.sectionflags	@""
	.align	4
.nv.constant0._Z20elementwise_add_vec4PfS_S_ii:
	.zero		928


//--------------------- SYMBOLS --------------------------

	.type		.nv.reservedSmem.offset0,@object
	.size		.nv.reservedSmem.offset0,0x4
